//
// Generated by NVIDIA NVVM Compiler
//
// Compiler Build ID: CL-36424714
// Cuda compilation tools, release 13.0, V13.0.88
// Based on NVVM 20.0.0
//

.version 9.0
.target sm_100
.address_size 64

	// .globl	_Z14convolution_2dPhS_ii
.extern .func  (.param .b32 func_retval0) vprintf
(
	.param .b64 vprintf_param_0,
	.param .b64 vprintf_param_1
)
;
.const .align 4 .b8 mask[36];
.global .align 1 .b8 $str[24] = {70, 105, 114, 115, 116, 32, 105, 110, 112, 117, 116, 32, 112, 105, 120, 101, 108, 32, 61, 32, 37, 100, 10};
.global .align 1 .b8 $str$1[25] = {70, 105, 114, 115, 116, 32, 111, 117, 116, 112, 117, 116, 32, 112, 105, 120, 101, 108, 32, 61, 32, 37, 100, 10};

.visible .entry _Z14convolution_2dPhS_ii(
	.param .u64 .ptr .align 1 _Z14convolution_2dPhS_ii_param_0,
	.param .u64 .ptr .align 1 _Z14convolution_2dPhS_ii_param_1,
	.param .u32 _Z14convolution_2dPhS_ii_param_2,
	.param .u32 _Z14convolution_2dPhS_ii_param_3
)
{
	.local .align 8 .b8 	__local_depot0[8];
	.reg .b64 	%SP;
	.reg .b64 	%SPL;
	.reg .pred 	%p<33>;
	.reg .b32 	%r<77>;
	.reg .b64 	%rd<19>;

	mov.u64 	%SPL, __local_depot0;
	cvta.local.u64 	%SP, %SPL;
	ld.param.u64 	%rd6, [_Z14convolution_2dPhS_ii_param_0];
	ld.param.u64 	%rd5, [_Z14convolution_2dPhS_ii_param_1];
	ld.param.u32 	%r25, [_Z14convolution_2dPhS_ii_param_2];
	ld.param.u32 	%r26, [_Z14convolution_2dPhS_ii_param_3];
	cvta.to.global.u64 	%rd1, %rd6;
	mov.u32 	%r27, %ctaid.x;
	mov.u32 	%r28, %ntid.x;
	mov.u32 	%r29, %tid.x;
	mad.lo.s32 	%r1, %r27, %r28, %r29;
	mov.u32 	%r30, %ctaid.y;
	mov.u32 	%r31, %ntid.y;
	mov.u32 	%r32, %tid.y;
	mad.lo.s32 	%r2, %r30, %r31, %r32;
	setp.ge.s32 	%p3, %r2, %r26;
	setp.ge.s32 	%p4, %r1, %r25;
	or.pred  	%p5, %p4, %p3;
	@%p5 bra 	$L__BB0_21;
	setp.eq.s32 	%p6, %r2, 0;
	add.s32 	%r34, %r2, -1;
	mad.lo.s32 	%r35, %r34, %r25, %r1;
	setp.lt.s32 	%p7, %r1, 1;
	add.s32 	%r3, %r35, -1;
	cvt.s64.s32 	%rd7, %r3;
	add.s64 	%rd2, %rd1, %rd7;
	mov.b32 	%r69, 0;
	or.pred  	%p8, %p6, %p7;
	@%p8 bra 	$L__BB0_3;
	ld.global.u8 	%r36, [%rd2];
	ld.const.u32 	%r37, [mask];
	mul.lo.s32 	%r69, %r37, %r36;
$L__BB0_3:
	setp.eq.s32 	%p9, %r2, 0;
	setp.lt.s32 	%p10, %r1, 0;
	or.pred  	%p11, %p9, %p10;
	@%p11 bra 	$L__BB0_5;
	ld.global.u8 	%r38, [%rd2+1];
	ld.const.u32 	%r39, [mask+4];
	mad.lo.s32 	%r69, %r39, %r38, %r69;
$L__BB0_5:
	setp.eq.s32 	%p12, %r2, 0;
	add.s32 	%r40, %r1, 2;
	setp.gt.s32 	%p13, %r1, -2;
	setp.le.s32 	%p14, %r40, %r25;
	and.pred  	%p1, %p13, %p14;
	not.pred 	%p16, %p1;
	or.pred  	%p17, %p12, %p16;
	@%p17 bra 	$L__BB0_7;
	ld.global.u8 	%r41, [%rd2+2];
	ld.const.u32 	%r42, [mask+8];
	mad.lo.s32 	%r69, %r42, %r41, %r69;
$L__BB0_7:
	setp.gt.s32 	%p18, %r1, 0;
	setp.le.s32 	%p19, %r1, %r25;
	and.pred  	%p2, %p18, %p19;
	add.s32 	%r10, %r3, %r25;
	cvt.s64.s32 	%rd8, %r10;
	add.s64 	%rd3, %rd1, %rd8;
	not.pred 	%p20, %p2;
	@%p20 bra 	$L__BB0_9;
	ld.global.u8 	%r43, [%rd3];
	ld.const.u32 	%r44, [mask+12];
	mad.lo.s32 	%r69, %r44, %r43, %r69;
$L__BB0_9:
	setp.lt.s32 	%p21, %r1, 0;
	@%p21 bra 	$L__BB0_11;
	ld.global.u8 	%r45, [%rd3+1];
	ld.const.u32 	%r46, [mask+16];
	mad.lo.s32 	%r69, %r46, %r45, %r69;
$L__BB0_11:
	@%p16 bra 	$L__BB0_13;
	ld.global.u8 	%r47, [%rd3+2];
	ld.const.u32 	%r48, [mask+20];
	mad.lo.s32 	%r69, %r48, %r47, %r69;
$L__BB0_13:
	add.s32 	%r17, %r2, 2;
	setp.gt.u32 	%p23, %r17, %r26;
	add.s32 	%r49, %r10, %r25;
	cvt.s64.s32 	%rd9, %r49;
	add.s64 	%rd4, %rd1, %rd9;
	or.pred  	%p25, %p23, %p20;
	@%p25 bra 	$L__BB0_15;
	ld.global.u8 	%r50, [%rd4];
	ld.const.u32 	%r51, [mask+24];
	mad.lo.s32 	%r69, %r51, %r50, %r69;
$L__BB0_15:
	setp.gt.u32 	%p26, %r17, %r26;
	setp.lt.s32 	%p27, %r1, 0;
	or.pred  	%p28, %p26, %p27;
	@%p28 bra 	$L__BB0_17;
	ld.global.u8 	%r52, [%rd4+1];
	ld.const.u32 	%r53, [mask+28];
	mad.lo.s32 	%r69, %r53, %r52, %r69;
$L__BB0_17:
	setp.gt.u32 	%p29, %r17, %r26;
	or.pred  	%p31, %p29, %p16;
	@%p31 bra 	$L__BB0_19;
	ld.global.u8 	%r54, [%rd4+2];
	ld.const.u32 	%r55, [mask+32];
	mad.lo.s32 	%r69, %r55, %r54, %r69;
$L__BB0_19:
	mul.hi.s32 	%r56, %r69, 954437177;
	shr.u32 	%r57, %r56, 31;
	shr.s32 	%r58, %r56, 1;
	add.s32 	%r59, %r58, %r57;
	max.s32 	%r60, %r59, 0;
	min.s32 	%r24, %r60, 255;
	mad.lo.s32 	%r61, %r2, %r25, %r1;
	cvt.s64.s32 	%rd10, %r61;
	cvta.to.global.u64 	%rd11, %rd5;
	add.s64 	%rd12, %rd11, %rd10;
	st.global.u8 	[%rd12], %r24;
	or.b32  	%r62, %r2, %r1;
	setp.ne.s32 	%p32, %r62, 0;
	@%p32 bra 	$L__BB0_21;
	add.u64 	%rd13, %SP, 0;
	add.u64 	%rd14, %SPL, 0;
	ld.global.u8 	%r63, [%rd1];
	st.local.u32 	[%rd14], %r63;
	mov.u64 	%rd15, $str;
	cvta.global.u64 	%rd16, %rd15;
	{ // callseq 0, 0
	.param .b64 param0;
	st.param.b64 	[param0], %rd16;
	.param .b64 param1;
	st.param.b64 	[param1], %rd13;
	.param .b32 retval0;
	call.uni (retval0), 
	vprintf, 
	(
	param0, 
	param1
	);
	ld.param.b32 	%r64, [retval0];
	} // callseq 0
	st.local.u32 	[%rd14], %r24;
	mov.u64 	%rd17, $str$1;
	cvta.global.u64 	%rd18, %rd17;
	{ // callseq 1, 0
	.param .b64 param0;
	st.param.b64 	[param0], %rd18;
	.param .b64 param1;
	st.param.b64 	[param1], %rd13;
	.param .b32 retval0;
	call.uni (retval0), 
	vprintf, 
	(
	param0, 
	param1
	);
	ld.param.b32 	%r66, [retval0];
	} // callseq 1
$L__BB0_21:
	ret;

}


// ===== COMPILED SASS (sm_100) =====

	.target	sm_100

	.elftype	@"ET_EXEC"


//--------------------- .note.nv.tkinfo           --------------------------
	.section	.note.nv.tkinfo,"",@"SHT_NOTE"
	.sectionflags	@"SHF_NOTE_NV_TKINFO"
	.tkinfo
        /*0018*/ 	.word	0x00000002
        /*0030*/ 	.string	""
        /*0030*/ 	.string	"ptxas"
        /*0030*/ 	.string	"Cuda compilation tools, release 13.0, V13.0.88"
        /*0030*/ 	.string	"Build cuda_13.0.r13.0/compiler.36424714_0"
        /*0030*/ 	.string	"-arch sm_100 -m 64 "



//--------------------- .note.nv.cuinfo           --------------------------
	.section	.note.nv.cuinfo,"",@"SHT_NOTE"
	.sectionflags	@"SHF_NOTE_NV_CUINFO"
        /*0018*/ 	.short	0x0002
        /*001a*/ 	.short	0x0064
        /*001c*/ 	.short	0x0082
	.zero		2


//--------------------- .nv.info                  --------------------------
	.section	.nv.info,"",@"SHT_CUDA_INFO"
	.align	4


	//----- nvinfo : EIATTR_REGCOUNT
	.align		4
        /*0000*/ 	.byte	0x04, 0x2f
        /*0002*/ 	.short	(.L_4 - .L_3)
	.align		4
.L_3:
        /*0004*/ 	.word	index@(_Z14convolution_2dPhS_ii)
        /*0008*/ 	.word	0x00000019


	//----- nvinfo : EIATTR_FRAME_SIZE
	.align		4
.L_4:
        /*000c*/ 	.byte	0x04, 0x11
        /*000e*/ 	.short	(.L_6 - .L_5)
	.align		4
.L_5:
        /*0010*/ 	.word	index@(_Z14convolution_2dPhS_ii)
        /*0014*/ 	.word	0x00000008


	//----- nvinfo : EIATTR_MIN_STACK_SIZE
	.align		4
.L_6:
        /*0018*/ 	.byte	0x04, 0x12
        /*001a*/ 	.short	(.L_8 - .L_7)
	.align		4
.L_7:
        /*001c*/ 	.word	index@(_Z14convolution_2dPhS_ii)
        /*0020*/ 	.word	0x00000008
.L_8:


//--------------------- .nv.compat                --------------------------
	.section	.nv.compat,"",@"SHT_CUDA_COMPAT_INFO"
	.align	4
        /*0000*/ 	.byte	0x02, 0x09, 0x00, 0x00, 0x02, 0x02, 0x01, 0x00, 0x02, 0x05, 0x05, 0x00, 0x03, 0x07, 0x01, 0x01
        /*0010*/ 	.byte	0x02, 0x03, 0x00, 0x00, 0x02, 0x06, 0x01, 0x00, 0x04, 0x0b, 0x08, 0x00, 0x09, 0x00, 0x00, 0x00
        /*0020*/ 	.byte	0x00, 0x00, 0x00, 0x00


//--------------------- .nv.info._Z14convolution_2dPhS_ii --------------------------
	.section	.nv.info._Z14convolution_2dPhS_ii,"",@"SHT_CUDA_INFO"
	.sectionflags	@""
	.align	4


	//----- nvinfo : EIATTR_CUDA_API_VERSION
	.align		4
        /*0000*/ 	.byte	0x04, 0x37
        /*0002*/ 	.short	(.L_10 - .L_9)
.L_9:
        /*0004*/ 	.word	0x00000082


	//----- nvinfo : EIATTR_KPARAM_INFO
	.align		4
.L_10:
        /*0008*/ 	.byte	0x04, 0x17
        /*000a*/ 	.short	(.L_12 - .L_11)
.L_11:
        /*000c*/ 	.word	0x00000000
        /*0010*/ 	.short	0x0003
        /*0012*/ 	.short	0x0014
        /*0014*/ 	.byte	0x00, 0xf0, 0x11, 0x00


	//----- nvinfo : EIATTR_KPARAM_INFO
	.align		4
.L_12:
        /*0018*/ 	.byte	0x04, 0x17
        /*001a*/ 	.short	(.L_14 - .L_13)
.L_13:
        /*001c*/ 	.word	0x00000000
        /*0020*/ 	.short	0x0002
        /*0022*/ 	.short	0x0010
        /*0024*/ 	.byte	0x00, 0xf0, 0x11, 0x00


	//----- nvinfo : EIATTR_KPARAM_INFO
	.align		4
.L_14:
        /*0028*/ 	.byte	0x04, 0x17
        /*002a*/ 	.short	(.L_16 - .L_15)
.L_15:
        /*002c*/ 	.word	0x00000000
        /*0030*/ 	.short	0x0001
        /*0032*/ 	.short	0x0008
        /*0034*/ 	.byte	0x00, 0xf5, 0x21, 0x00


	//----- nvinfo : EIATTR_KPARAM_INFO
	.align		4
.L_16:
        /*0038*/ 	.byte	0x04, 0x17
        /*003a*/ 	.short	(.L_18 - .L_17)
.L_17:
        /*003c*/ 	.word	0x00000000
        /*0040*/ 	.short	0x0000
        /*0042*/ 	.short	0x0000
        /*0044*/ 	.byte	0x00, 0xf5, 0x21, 0x00


	//----- nvinfo : EIATTR_SPARSE_MMA_MASK
	.align		4
.L_18:
        /*0048*/ 	.byte	0x03, 0x50
        /*004a*/ 	.short	0x0000


	//----- nvinfo : EIATTR_MAXREG_COUNT
	.align		4
        /*004c*/ 	.byte	0x03, 0x1b
        /*004e*/ 	.short	0x00ff


	//----- nvinfo : EIATTR_EXTERNS
	.align		4
        /*0050*/ 	.byte	0x04, 0x0f
        /*0052*/ 	.short	(.L_20 - .L_19)


	//   ....[0]....
	.align		4
.L_19:
        /*0054*/ 	.word	index@(vprintf)


	//----- nvinfo : EIATTR_MERCURY_ISA_VERSION
	.align		4
.L_20:
        /*0058*/ 	.byte	0x03, 0x5f
        /*005a*/ 	.short	0x0101


	//----- nvinfo : EIATTR_VRC_CTA_INIT_COUNT
	.align		4
        /*005c*/ 	.byte	0x02, 0x4a
	.zero		1
	.zero		1


	//----- nvinfo : EIATTR_SYSCALL_OFFSETS
	.align		4
        /*0060*/ 	.byte	0x04, 0x46
        /*0062*/ 	.short	(.L_22 - .L_21)


	//   ....[0]....
.L_21:
        /*0064*/ 	.word	0x00000600


	//   ....[1]....
        /*0068*/ 	.word	0x00000690


	//----- nvinfo : EIATTR_EXIT_INSTR_OFFSETS
	.align		4
.L_22:
        /*006c*/ 	.byte	0x04, 0x1c
        /*006e*/ 	.short	(.L_24 - .L_23)


	//   ....[0]....
.L_23:
        /*0070*/ 	.word	0x00000110


	//   ....[1]....
        /*0074*/ 	.word	0x00000540


	//   ....[2]....
        /*0078*/ 	.word	0x000006a0


	//----- nvinfo : EIATTR_CRS_STACK_SIZE
	.align		4
.L_24:
        /*007c*/ 	.byte	0x04, 0x1e
        /*007e*/ 	.short	(.L_26 - .L_25)
.L_25:
        /*0080*/ 	.word	0x00000000


	//----- nvinfo : EIATTR_CBANK_PARAM_SIZE
	.align		4
.L_26:
        /*0084*/ 	.byte	0x03, 0x19
        /*0086*/ 	.short	0x0018


	//----- nvinfo : EIATTR_PARAM_CBANK
	.align		4
        /*0088*/ 	.byte	0x04, 0x0a
        /*008a*/ 	.short	(.L_28 - .L_27)
	.align		4
.L_27:
        /*008c*/ 	.word	index@(.nv.constant0._Z14convolution_2dPhS_ii)
        /*0090*/ 	.short	0x0380
        /*0092*/ 	.short	0x0018


	//----- nvinfo : EIATTR_SW_WAR
	.align		4
.L_28:
        /*0094*/ 	.byte	0x04, 0x36
        /*0096*/ 	.short	(.L_30 - .L_29)
.L_29:
        /*0098*/ 	.word	0x00000008
.L_30:


//--------------------- .nv.callgraph             --------------------------
	.section	.nv.callgraph,"",@"SHT_CUDA_CALLGRAPH"
	.align	4
	.sectionentsize	8
	.align		4
        /*0000*/ 	.word	0x00000000
	.align		4
        /*0004*/ 	.word	0xffffffff
	.align		4
        /*0008*/ 	.word	index@(_Z14convolution_2dPhS_ii)
	.align		4
        /*000c*/ 	.word	index@(vprintf)
	.align		4
        /*0010*/ 	.word	0x00000000
	.align		4
        /*0014*/ 	.word	0xfffffffe
	.align		4
        /*0018*/ 	.word	0x00000000
	.align		4
        /*001c*/ 	.word	0xfffffffd
	.align		4
        /*0020*/ 	.word	0x00000000
	.align		4
        /*0024*/ 	.word	0xfffffffc


//--------------------- .nv.constant4             --------------------------
	.section	.nv.constant4,"a",@progbits
	.align	8
	.align		8
.nv.constant4:
        /*0000*/ 	.dword	vprintf
	.align		8
        /*0008*/ 	.dword	$str
	.align		8
        /*0010*/ 	.dword	$str$1


//--------------------- .nv.constant3             --------------------------
	.section	.nv.constant3,"a",@progbits
	.align	4
.nv.constant3:
	.type		mask,@object
	.size		mask,(.L_0 - mask)
mask:
	.zero		36
.L_0:


//--------------------- .text._Z14convolution_2dPhS_ii --------------------------
	.section	.text._Z14convolution_2dPhS_ii,"ax",@progbits
	.align	128
        .global         _Z14convolution_2dPhS_ii
        .type           _Z14convolution_2dPhS_ii,@function
        .size           _Z14convolution_2dPhS_ii,(.L_x_3 - _Z14convolution_2dPhS_ii)
        .other          _Z14convolution_2dPhS_ii,@"STO_CUDA_ENTRY STV_DEFAULT"
_Z14convolution_2dPhS_ii:
.text._Z14convolution_2dPhS_ii:
[----:B------:R-:W0:Y:S01]  /*0000*/  LDC R1, c[0x0][0x37c] ;  /* 0x0000df00ff017b82 */ /* 0x000e220000000800 */
[----:B------:R-:W1:Y:S01]  /*0010*/  S2R R5, SR_TID.Y ;  /* 0x0000000000057919 */ /* 0x000e620000002200 */
[----:B------:R-:W2:Y:S06]  /*0020*/  LDCU UR5, c[0x0][0x2fc] ;  /* 0x00005f80ff0577ac */ /* 0x000eac0008000800 */
[----:B------:R-:W3:Y:S01]  /*0030*/  LDC R3, c[0x0][0x360] ;  /* 0x0000d800ff037b82 */ /* 0x000ee20000000800 */
[----:B0-----:R-:W-:Y:S01]  /*0040*/  VIADD R1, R1, 0xfffffff8 ;  /* 0xfffffff801017836 */ /* 0x001fe20000000000 */
[----:B------:R-:W3:Y:S01]  /*0050*/  S2R R2, SR_TID.X ;  /* 0x0000000000027919 */ /* 0x000ee20000002100 */
[----:B------:R-:W0:Y:S01]  /*0060*/  LDCU.64 UR8, c[0x0][0x390] ;  /* 0x00007200ff0877ac */ /* 0x000e220008000a00 */
[----:B------:R-:W4:Y:S04]  /*0070*/  LDCU UR4, c[0x0][0x2f8] ;  /* 0x00005f00ff0477ac */ /* 0x000f280008000800 */
[----:B------:R-:W1:Y:S08]  /*0080*/  S2UR UR7, SR_CTAID.Y ;  /* 0x00000000000779c3 */ /* 0x000e700000002600 */
[----:B------:R-:W1:Y:S08]  /*0090*/  LDC R0, c[0x0][0x364] ;  /* 0x0000d900ff007b82 */ /* 0x000e700000000800 */
[----:B------:R-:W3:Y:S01]  /*00a0*/  S2UR UR6, SR_CTAID.X ;  /* 0x00000000000679c3 */ /* 0x000ee20000002500 */
[----:B-1----:R-:W-:-:S05]  /*00b0*/  IMAD R0, R0, UR7, R5 ;  /* 0x0000000700007c24 */ /* 0x002fca000f8e0205 */
[----:B0-----:R-:W-:Y:S01]  /*00c0*/  ISETP.GE.AND P0, PT, R0, UR9, PT ;  /* 0x0000000900007c0c */ /* 0x001fe2000bf06270 */
[----:B---3--:R-:W-:Y:S01]  /*00d0*/  IMAD R3, R3, UR6, R2 ;  /* 0x0000000603037c24 */ /* 0x008fe2000f8e0202 */
[----:B----4-:R-:W-:-:S04]  /*00e0*/  IADD3 R2, P1, PT, R1, UR4, RZ ;  /* 0x0000000401027c10 */ /* 0x010fc8000ff3e0ff */
[----:B------:R-:W-:Y:S01]  /*00f0*/  ISETP.GE.OR P0, PT, R3, UR8, P0 ;  /* 0x0000000803007c0c */ /* 0x000fe20008706670 */
[----:B--2---:R-:W-:-:S12]  /*0100*/  IMAD.X R16, RZ, RZ, UR5, P1 ;  /* 0x00000005ff107e24 */ /* 0x004fd800088e06ff */
[----:B------:R-:W-:Y:S05]  /*0110*/  @P0 EXIT ;  /* 0x000000000000094d */ /* 0x000fea0003800000 */
[----:B------:R-:W0:Y:S01]  /*0120*/  LDCU.64 UR6, c[0x0][0x380] ;  /* 0x00007000ff0677ac */ /* 0x000e220008000a00 */
[----:B------:R-:W-:Y:S01]  /*0130*/  VIADD R4, R0, 0xffffffff ;  /* 0xffffffff00047836 */ /* 0x000fe20000000000 */
[C---:B------:R-:W-:Y:S01]  /*0140*/  ISETP.GE.AND P0, PT, R3.reuse, 0x1, PT ;  /* 0x000000010300780c */ /* 0x040fe20003f06270 */
[----:B------:R-:W1:Y:S02]  /*0150*/  LDCU.64 UR4, c[0x0][0x358] ;  /* 0x00006b00ff0477ac */ /* 0x000e640008000a00 */
[----:B------:R-:W-:Y:S01]  /*0160*/  IMAD R4, R4, UR8, R3 ;  /* 0x0000000804047c24 */ /* 0x000fe2000f8e0203 */
[----:B------:R-:W-:Y:S02]  /*0170*/  ISETP.EQ.OR P0, PT, R0, RZ, !P0 ;  /* 0x000000ff0000720c */ /* 0x000fe40004702670 */
[----:B------:R-:W-:Y:S01]  /*0180*/  ISETP.GE.AND P4, PT, R3, RZ, PT ;  /* 0x000000ff0300720c */ /* 0x000fe20003f86270 */
[----:B------:R-:W-:-:S03]  /*0190*/  VIADD R4, R4, 0xffffffff ;  /* 0xffffffff04047836 */ /* 0x000fc60000000000 */
[----:B------:R-:W-:Y:S02]  /*01a0*/  ISETP.EQ.OR P3, PT, R0, RZ, !P4 ;  /* 0x000000ff0000720c */ /* 0x000fe40006762670 */
[----:B0-----:R-:W-:Y:S01]  /*01b0*/  IADD3 R8, P1, PT, R4, UR6, RZ ;  /* 0x0000000604087c10 */ /* 0x001fe2000ff3e0ff */
[----:B------:R-:W-:-:S04]  /*01c0*/  VIADD R5, R3, 0x2 ;  /* 0x0000000203057836 */ /* 0x000fc80000000000 */
[----:B------:R-:W0:Y:S01]  /*01d0*/  @!P0 LDC R12, c[0x3][RZ] ;  /* 0x00c00000ff0c8b82 */ /* 0x000e220000000800 */
[----:B------:R-:W-:-:S05]  /*01e0*/  LEA.HI.X.SX32 R9, R4, UR7, 0x1, P1 ;  /* 0x0000000704097c11 */ /* 0x000fca00088f0eff */
[----:B-1----:R-:W0:Y:S02]  /*01f0*/  @!P0 LDG.E.U8 R7, desc[UR4][R8.64] ;  /* 0x0000000408078981 */ /* 0x002e24000c1e1100 */
[----:B------:R-:W1:Y:S02]  /*0200*/  @!P3 LDC R13, c[0x3][0x4] ;  /* 0x00c00100ff0dbb82 */ /* 0x000e640000000800 */
[----:B------:R-:W1:Y:S01]  /*0210*/  @!P3 LDG.E.U8 R11, desc[UR4][R8.64+0x1] ;  /* 0x00000104080bb981 */ /* 0x000e62000c1e1100 */
[----:B------:R-:W-:Y:S01]  /*0220*/  ISETP.GT.AND P1, PT, R5, UR8, PT ;  /* 0x0000000805007c0c */ /* 0x000fe2000bf24270 */
[----:B------:R-:W-:Y:S01]  /*0230*/  VIADD R10, R4, UR8 ;  /* 0x00000008040a7c36 */ /* 0x000fe20008000000 */
[C---:B------:R-:W-:Y:S01]  /*0240*/  ISETP.GT.AND P2, PT, R3.reuse, UR8, PT ;  /* 0x0000000803007c0c */ /* 0x040fe2000bf44270 */
[----:B------:R-:W-:Y:S01]  /*0250*/  VIADD R14, R0, 0x2 ;  /* 0x00000002000e7836 */ /* 0x000fe20000000000 */
[C---:B------:R-:W-:Y:S01]  /*0260*/  ISETP.GT.AND P1, PT, R3.reuse, -0x2, !P1 ;  /* 0xfffffffe0300780c */ /* 0x040fe20004f24270 */
[----:B------:R-:W-:Y:S01]  /*0270*/  IMAD.MOV.U32 R6, RZ, RZ, RZ ;  /* 0x000000ffff067224 */ /* 0x000fe200078e00ff */
[----:B------:R-:W-:-:S02]  /*0280*/  ISETP.GT.AND P2, PT, R3, RZ, !P2 ;  /* 0x000000ff0300720c */ /* 0x000fc40005744270 */
[----:B------:R-:W-:Y:S02]  /*0290*/  ISETP.EQ.OR P5, PT, R0, RZ, !P1 ;  /* 0x000000ff0000720c */ /* 0x000fe40004fa2670 */
[----:B------:R-:W-:-:S04]  /*02a0*/  IADD3 R4, P6, PT, R10, UR6, RZ ;  /* 0x000000060a047c10 */ /* 0x000fc8000ffde0ff */
[----:B------:R-:W-:-:S03]  /*02b0*/  LEA.HI.X.SX32 R5, R10, UR7, 0x1, P6 ;  /* 0x000000070a057c11 */ /* 0x000fc6000b0f0eff */
[----:B------:R-:W2:Y:S02]  /*02c0*/  @P1 LDC R18, c[0x3][0x14] ;  /* 0x00c00500ff121b82 */ /* 0x000ea40000000800 */
[----:B------:R-:W2:Y:S04]  /*02d0*/  @P1 LDG.E.U8 R15, desc[UR4][R4.64+0x2] ;  /* 0x00000204040f1981 */ /* 0x000ea8000c1e1100 */
[----:B------:R3:W4:Y:S02]  /*02e0*/  @!P5 LDG.E.U8 R9, desc[UR4][R8.64+0x2] ;  /* 0x000002040809d981 */ /* 0x000724000c1e1100 */
[----:B---3--:R-:W4:Y:S01]  /*02f0*/  @!P5 LDC R8, c[0x3][0x8] ;  /* 0x00c00200ff08db82 */ /* 0x008f220000000800 */
[----:B0-----:R-:W-:Y:S01]  /*0300*/  @!P0 IMAD R6, R7, R12, RZ ;  /* 0x0000000c07068224 */ /* 0x001fe200078e02ff */
[----:B------:R-:W-:Y:S01]  /*0310*/  ISETP.GT.U32.OR P0, PT, R14, UR9, !P2 ;  /* 0x000000090e007c0c */ /* 0x000fe2000d704470 */
[----:B------:R-:W-:Y:S01]  /*0320*/  VIADD R12, R10, UR8 ;  /* 0x000000080a0c7c36 */ /* 0x000fe20008000000 */
[----:B------:R-:W3:Y:S01]  /*0330*/  @P2 LDG.E.U8 R7, desc[UR4][R4.64] ;  /* 0x0000000404072981 */ /* 0x000ee2000c1e1100 */
[----:B-1----:R-:W-:Y:S01]  /*0340*/  @!P3 IMAD R6, R11, R13, R6 ;  /* 0x0000000d0b06b224 */ /* 0x002fe200078e0206 */
[----:B------:R-:W-:-:S02]  /*0350*/  ISETP.GT.U32.OR P3, PT, R14, UR9, !P4 ;  /* 0x000000090e007c0c */ /* 0x000fc4000e764470 */
[C---:B------:R-:W-:Y:S01]  /*0360*/  IADD3 R10, P6, PT, R12.reuse, UR6, RZ ;  /* 0x000000060c0a7c10 */ /* 0x040fe2000ffde0ff */
[----:B------:R0:W5:Y:S03]  /*0370*/  @P4 LDG.E.U8 R13, desc[UR4][R4.64+0x1] ;  /* 0x00000104040d4981 */ /* 0x000166000c1e1100 */
[----:B------:R-:W-:Y:S01]  /*0380*/  LEA.HI.X.SX32 R11, R12, UR7, 0x1, P6 ;  /* 0x000000070c0b7c11 */ /* 0x000fe2000b0f0eff */
[----:B------:R-:W1:Y:S01]  /*0390*/  LDCU.64 UR6, c[0x0][0x388] ;  /* 0x00007100ff0677ac */ /* 0x000e620008000a00 */
[----:B------:R-:W-:Y:S01]  /*03a0*/  ISETP.GT.U32.OR P6, PT, R14, UR9, !P1 ;  /* 0x000000090e007c0c */ /* 0x000fe2000cfc4470 */
[----:B------:R-:W3:Y:S02]  /*03b0*/  @P2 LDC R12, c[0x3][0xc] ;  /* 0x00c00300ff0c2b82 */ /* 0x000ee40000000800 */
[----:B------:R-:W2:Y:S04]  /*03c0*/  @!P0 LDG.E.U8 R17, desc[UR4][R10.64] ;  /* 0x000000040a118981 */ /* 0x000ea8000c1e1100 */
[----:B------:R-:W2:Y:S02]  /*03d0*/  @!P3 LDG.E.U8 R19, desc[UR4][R10.64+0x1] ;  /* 0x000001040a13b981 */ /* 0x000ea4000c1e1100 */
[----:B------:R-:W5:Y:S04]  /*03e0*/  @P4 LDC R14, c[0x3][0x10] ;  /* 0x00c00400ff0e4b82 */ /* 0x000f680000000800 */
[----:B------:R-:W2:Y:S04]  /*03f0*/  @!P6 LDG.E.U8 R21, desc[UR4][R10.64+0x2] ;  /* 0x000002040a15e981 */ /* 0x000ea8000c1e1100 */
[----:B------:R-:W1:Y:S01]  /*0400*/  @!P0 LDC R20, c[0x3][0x18] ;  /* 0x00c00600ff148b82 */ /* 0x000e620000000800 */
[----:B----4-:R-:W-:-:S07]  /*0410*/  @!P5 IMAD R6, R9, R8, R6 ;  /* 0x000000080906d224 */ /* 0x010fce00078e0206 */
[----:B------:R-:W4:Y:S08]  /*0420*/  @!P3 LDC R22, c[0x3][0x1c] ;  /* 0x00c00700ff16bb82 */ /* 0x000f300000000800 */
[----:B0-----:R-:W0:Y:S01]  /*0430*/  @!P6 LDC R4, c[0x3][0x20] ;  /* 0x00c00800ff04eb82 */ /* 0x001e220000000800 */
[----:B---3--:R-:W-:-:S04]  /*0440*/  @P2 IMAD R6, R7, R12, R6 ;  /* 0x0000000c07062224 */ /* 0x008fc800078e0206 */
[----:B-----5:R-:W-:-:S04]  /*0450*/  @P4 IMAD R6, R13, R14, R6 ;  /* 0x0000000e0d064224 */ /* 0x020fc800078e0206 */
[----:B--2---:R-:W-:-:S04]  /*0460*/  @P1 IMAD R6, R15, R18, R6 ;  /* 0x000000120f061224 */ /* 0x004fc800078e0206 */
[----:B-1----:R-:W-:-:S04]  /*0470*/  @!P0 IMAD R6, R17, R20, R6 ;  /* 0x0000001411068224 */ /* 0x002fc800078e0206 */
[----:B----4-:R-:W-:-:S04]  /*0480*/  @!P3 IMAD R6, R19, R22, R6 ;  /* 0x000000161306b224 */ /* 0x010fc800078e0206 */
[----:B0-----:R-:W-:-:S04]  /*0490*/  @!P6 IMAD R6, R21, R4, R6 ;  /* 0x000000041506e224 */ /* 0x001fc800078e0206 */
[----:B------:R-:W-:-:S05]  /*04a0*/  IMAD.HI R6, R6, 0x38e38e39, RZ ;  /* 0x38e38e3906067827 */ /* 0x000fca00078e02ff */
[----:B------:R-:W-:Y:S01]  /*04b0*/  SHF.R.S32.HI R5, RZ, 0x1, R6 ;  /* 0x00000001ff057819 */ /* 0x000fe20000011406 */
[C---:B------:R-:W-:Y:S01]  /*04c0*/  IMAD R7, R0.reuse, UR8, R3 ;  /* 0x0000000800077c24 */ /* 0x040fe2000f8e0203 */
[----:B------:R-:W-:Y:S02]  /*04d0*/  LOP3.LUT P0, RZ, R0, R3, RZ, 0xfc, !PT ;  /* 0x0000000300ff7212 */ /* 0x000fe4000780fcff */
[----:B------:R-:W-:Y:S02]  /*04e0*/  LEA.HI R5, R6, R5, RZ, 0x1 ;  /* 0x0000000506057211 */ /* 0x000fe400078f08ff */
[C---:B------:R-:W-:Y:S02]  /*04f0*/  IADD3 R4, P1, PT, R7.reuse, UR6, RZ ;  /* 0x0000000607047c10 */ /* 0x040fe4000ff3e0ff */
[----:B------:R-:W-:Y:S02]  /*0500*/  VIMNMX R18, PT, PT, RZ, R5, !PT ;  /* 0x00000005ff127248 */ /* 0x000fe40007fe0100 */
[----:B------:R-:W-:-:S02]  /*0510*/  LEA.HI.X.SX32 R5, R7, UR7, 0x1, P1 ;  /* 0x0000000707057c11 */ /* 0x000fc400088f0eff */
[----:B------:R-:W-:-:S05]  /*0520*/  VIMNMX R18, PT, PT, R18, 0xff, PT ;  /* 0x000000ff12127848 */ /* 0x000fca0003fe0100 */
[----:B------:R0:W-:Y:S01]  /*0530*/  STG.E.U8 desc[UR4][R4.64], R18 ;  /* 0x0000001204007986 */ /* 0x0001e2000c101104 */
[----:B------:R-:W-:Y:S05]  /*0540*/  @P0 EXIT ;  /* 0x000000000000094d */ /* 0x000fea0003800000 */
[----:B------:R-:W1:Y:S02]  /*0550*/  LDC.64 R8, c[0x0][0x380] ;  /* 0x0000e000ff087b82 */ /* 0x000e640000000a00 */
[----:B-1----:R-:W2:Y:S01]  /*0560*/  LDG.E.U8 R8, desc[UR4][R8.64] ;  /* 0x0000000408087981 */ /* 0x002ea2000c1e1100 */
[----:B------:R-:W-:Y:S01]  /*0570*/  MOV R17, 0x0 ;  /* 0x0000000000117802 */ /* 0x000fe20000000f00 */
[----:B------:R-:W0:Y:S01]  /*0580*/  LDCU.64 UR4, c[0x4][0x8] ;  /* 0x01000100ff0477ac */ /* 0x000e220008000a00 */
[----:B------:R-:W-:-:S03]  /*0590*/  IMAD.MOV.U32 R6, RZ, RZ, R2 ;  /* 0x000000ffff067224 */ /* 0x000fc600078e0002 */
[----:B------:R1:W3:Y:S01]  /*05a0*/  LDC.64 R10, c[0x4][R17] ;  /* 0x01000000110a7b82 */ /* 0x0002e20000000a00 */
[----:B------:R-:W-:Y:S02]  /*05b0*/  IMAD.MOV.U32 R7, RZ, RZ, R16 ;  /* 0x000000ffff077224 */ /* 0x000fe400078e0010 */
[----:B0-----:R-:W-:Y:S02]  /*05c0*/  IMAD.U32 R4, RZ, RZ, UR4 ;  /* 0x00000004ff047e24 */ /* 0x001fe4000f8e00ff */
[----:B------:R-:W-:Y:S01]  /*05d0*/  IMAD.U32 R5, RZ, RZ, UR5 ;  /* 0x00000005ff057e24 */ /* 0x000fe2000f8e00ff */
[----:B--23--:R1:W-:Y:S06]  /*05e0*/  STL [R1], R8 ;  /* 0x0000000801007387 */ /* 0x00c3ec0000100800 */
[----:B------:R-:W-:-:S07]  /*05f0*/  LEPC R20, `(.L_x_0) ;  /* 0x000000001014794e */ /* 0x000fce0000000000 */
[----:B-1----:R-:W-:Y:S05]  /*0600*/  CALL.ABS.NOINC R10 ;  /* 0x000000000a007343 */ /* 0x002fea0003c00000 */
.L_x_0:
[----:B------:R0:W-:Y:S01]  /*0610*/  STL [R1], R18 ;  /* 0x0000001201007387 */ /* 0x0001e20000100800 */
[----:B------:R0:W1:Y:S01]  /*0620*/  LDC.64 R8, c[0x4][R17] ;  /* 0x0100000011087b82 */ /* 0x0000620000000a00 */
[----:B------:R-:W2:Y:S01]  /*0630*/  LDCU.64 UR4, c[0x4][0x10] ;  /* 0x01000200ff0477ac */ /* 0x000ea20008000a00 */
[----:B------:R-:W-:Y:S02]  /*0640*/  IMAD.MOV.U32 R6, RZ, RZ, R2 ;  /* 0x000000ffff067224 */ /* 0x000fe400078e0002 */
[----:B------:R-:W-:Y:S02]  /*0650*/  IMAD.MOV.U32 R7, RZ, RZ, R16 ;  /* 0x000000ffff077224 */ /* 0x000fe400078e0010 */
[----:B--2---:R-:W-:Y:S02]  /*0660*/  IMAD.U32 R4, RZ, RZ, UR4 ;  /* 0x00000004ff047e24 */ /* 0x004fe4000f8e00ff */
[----:B0-----:R-:W-:-:S07]  /*0670*/  IMAD.U32 R5, RZ, RZ, UR5 ;  /* 0x00000005ff057e24 */ /* 0x001fce000f8e00ff */
[----:B------:R-:W-:-:S07]  /*0680*/  LEPC R20, `(.L_x_1) ;  /* 0x000000001014794e */ /* 0x000fce0000000000 */
[----:B-1----:R-:W-:Y:S05]  /*0690*/  CALL.ABS.NOINC R8 ;  /* 0x0000000008007343 */ /* 0x002fea0003c00000 */
.L_x_1:
[----:B------:R-:W-:Y:S05]  /*06a0*/  EXIT ;  /* 0x000000000000794d */ /* 0x000fea0003800000 */
.L_x_2:
[----:B------:R-:W-:-:S00]  /*06b0*/  BRA `(.L_x_2) ;  /* 0xfffffffc00fc7947 */ /* 0x000fc0000383ffff */
[----:B------:R-:W-:-:S00]  /*06c0*/  NOP ;  /* 0x0000000000007918 */ /* 0x000fc00000000000 */
        /* <DEDUP_REMOVED lines=11> */
.L_x_3:


//--------------------- .nv.global.init           --------------------------
	.section	.nv.global.init,"aw",@progbits
.nv.global.init:
	.type		$str,@object
	.size		$str,($str$1 - $str)
$str:
        /*0000*/ 	.byte	0x46, 0x69, 0x72, 0x73, 0x74, 0x20, 0x69, 0x6e, 0x70, 0x75, 0x74, 0x20, 0x70, 0x69, 0x78, 0x65
        /*0010*/ 	.byte	0x6c, 0x20, 0x3d, 0x20, 0x25, 0x64, 0x0a, 0x00
	.type		$str$1,@object
	.size		$str$1,(.L_2 - $str$1)
$str$1:
        /*0018*/ 	.byte	0x46, 0x69, 0x72, 0x73, 0x74, 0x20, 0x6f, 0x75, 0x74, 0x70, 0x75, 0x74, 0x20, 0x70, 0x69, 0x78
        /*0028*/ 	.byte	0x65, 0x6c, 0x20, 0x3d, 0x20, 0x25, 0x64, 0x0a, 0x00
.L_2:


//--------------------- .nv.shared.reserved.0     --------------------------
	.section	.nv.shared.reserved.0,"aw",@nobits
	.weak		__nv_reservedSMEM_offset_0_alias
	.size		__nv_reservedSMEM_offset_0_alias, 0, 64
	.other		__nv_reservedSMEM_offset_0_alias,@"STO_CUDA_RESERVED_SHARED STV_DEFAULT"
__nv_reservedSMEM_offset_0_alias:
	.zero		0
	.zero		64


//--------------------- .nv.constant0._Z14convolution_2dPhS_ii --------------------------
	.section	.nv.constant0._Z14convolution_2dPhS_ii,"a",@progbits
	.sectionflags	@""
	.align	4
.nv.constant0._Z14convolution_2dPhS_ii:
	.zero		920


//--------------------- SYMBOLS --------------------------

	.type		.nv.reservedSmem.offset0,@object
	.size		.nv.reservedSmem.offset0,0x4
	.type		vprintf,@function
